//
// Generated by NVIDIA NVVM Compiler
//
// Compiler Build ID: CL-36424714
// Cuda compilation tools, release 13.0, V13.0.88
// Based on NVVM 20.0.0
//

.version 9.0
.target sm_100
.address_size 64

	// .globl	_Z9vecAddGPUPdS_S_i

.visible .entry _Z9vecAddGPUPdS_S_i(
	.param .u64 .ptr .align 1 _Z9vecAddGPUPdS_S_i_param_0,
	.param .u64 .ptr .align 1 _Z9vecAddGPUPdS_S_i_param_1,
	.param .u64 .ptr .align 1 _Z9vecAddGPUPdS_S_i_param_2,
	.param .u32 _Z9vecAddGPUPdS_S_i_param_3
)
{
	.reg .pred 	%p<2>;
	.reg .b32 	%r<6>;
	.reg .b64 	%rd<11>;
	.reg .b64 	%fd<4>;

	ld.param.u64 	%rd1, [_Z9vecAddGPUPdS_S_i_param_0];
	ld.param.u64 	%rd2, [_Z9vecAddGPUPdS_S_i_param_1];
	ld.param.u64 	%rd3, [_Z9vecAddGPUPdS_S_i_param_2];
	ld.param.u32 	%r2, [_Z9vecAddGPUPdS_S_i_param_3];
	mov.u32 	%r3, %tid.x;
	mov.u32 	%r4, %ntid.x;
	mov.u32 	%r5, %ctaid.x;
	mad.lo.s32 	%r1, %r4, %r5, %r3;
	setp.ge.s32 	%p1, %r1, %r2;
	@%p1 bra 	$L__BB0_2;
	cvta.to.global.u64 	%rd4, %rd2;
	cvta.to.global.u64 	%rd5, %rd3;
	cvta.to.global.u64 	%rd6, %rd1;
	mul.wide.s32 	%rd7, %r1, 8;
	add.s64 	%rd8, %rd4, %rd7;
	ld.global.f64 	%fd1, [%rd8];
	add.s64 	%rd9, %rd5, %rd7;
	ld.global.f64 	%fd2, [%rd9];
	add.f64 	%fd3, %fd1, %fd2;
	add.s64 	%rd10, %rd6, %rd7;
	st.global.f64 	[%rd10], %fd3;
$L__BB0_2:
	ret;

}


// ===== COMPILED SASS (sm_100) =====

	.target	sm_100

	.elftype	@"ET_EXEC"


//--------------------- .note.nv.tkinfo           --------------------------
	.section	.note.nv.tkinfo,"",@"SHT_NOTE"
	.sectionflags	@"SHF_NOTE_NV_TKINFO"
	.tkinfo
        /*0018*/ 	.word	0x00000002
        /*0030*/ 	.string	""
        /*0030*/ 	.string	"ptxas"
        /*0030*/ 	.string	"Cuda compilation tools, release 13.0, V13.0.88"
        /*0030*/ 	.string	"Build cuda_13.0.r13.0/compiler.36424714_0"
        /*0030*/ 	.string	"-arch sm_100 -m 64 "



//--------------------- .note.nv.cuinfo           --------------------------
	.section	.note.nv.cuinfo,"",@"SHT_NOTE"
	.sectionflags	@"SHF_NOTE_NV_CUINFO"
        /*0018*/ 	.short	0x0002
        /*001a*/ 	.short	0x0064
        /*001c*/ 	.short	0x0082
	.zero		2


//--------------------- .nv.info                  --------------------------
	.section	.nv.info,"",@"SHT_CUDA_INFO"
	.align	4


	//----- nvinfo : EIATTR_REGCOUNT
	.align		4
        /*0000*/ 	.byte	0x04, 0x2f
        /*0002*/ 	.short	(.L_1 - .L_0)
	.align		4
.L_0:
        /*0004*/ 	.word	index@(_Z9vecAddGPUPdS_S_i)
        /*0008*/ 	.word	0x0000000e


	//----- nvinfo : EIATTR_FRAME_SIZE
	.align		4
.L_1:
        /*000c*/ 	.byte	0x04, 0x11
        /*000e*/ 	.short	(.L_3 - .L_2)
	.align		4
.L_2:
        /*0010*/ 	.word	index@(_Z9vecAddGPUPdS_S_i)
        /*0014*/ 	.word	0x00000000


	//----- nvinfo : EIATTR_MIN_STACK_SIZE
	.align		4
.L_3:
        /*0018*/ 	.byte	0x04, 0x12
        /*001a*/ 	.short	(.L_5 - .L_4)
	.align		4
.L_4:
        /*001c*/ 	.word	index@(_Z9vecAddGPUPdS_S_i)
        /*0020*/ 	.word	0x00000000
.L_5:


//--------------------- .nv.compat                --------------------------
	.section	.nv.compat,"",@"SHT_CUDA_COMPAT_INFO"
	.align	4
        /*0000*/ 	.byte	0x02, 0x09, 0x00, 0x00, 0x02, 0x02, 0x01, 0x00, 0x02, 0x05, 0x05, 0x00, 0x03, 0x07, 0x01, 0x01
        /*0010*/ 	.byte	0x02, 0x03, 0x00, 0x00, 0x02, 0x06, 0x01, 0x00, 0x04, 0x0b, 0x08, 0x00, 0x01, 0x00, 0x00, 0x00
        /*0020*/ 	.byte	0x00, 0x00, 0x00, 0x00


//--------------------- .nv.info._Z9vecAddGPUPdS_S_i --------------------------
	.section	.nv.info._Z9vecAddGPUPdS_S_i,"",@"SHT_CUDA_INFO"
	.sectionflags	@""
	.align	4


	//----- nvinfo : EIATTR_CUDA_API_VERSION
	.align		4
        /*0000*/ 	.byte	0x04, 0x37
        /*0002*/ 	.short	(.L_7 - .L_6)
.L_6:
        /*0004*/ 	.word	0x00000082


	//----- nvinfo : EIATTR_KPARAM_INFO
	.align		4
.L_7:
        /*0008*/ 	.byte	0x04, 0x17
        /*000a*/ 	.short	(.L_9 - .L_8)
.L_8:
        /*000c*/ 	.word	0x00000000
        /*0010*/ 	.short	0x0003
        /*0012*/ 	.short	0x0018
        /*0014*/ 	.byte	0x00, 0xf0, 0x11, 0x00


	//----- nvinfo : EIATTR_KPARAM_INFO
	.align		4
.L_9:
        /*0018*/ 	.byte	0x04, 0x17
        /*001a*/ 	.short	(.L_11 - .L_10)
.L_10:
        /*001c*/ 	.word	0x00000000
        /*0020*/ 	.short	0x0002
        /*0022*/ 	.short	0x0010
        /*0024*/ 	.byte	0x00, 0xf5, 0x21, 0x00


	//----- nvinfo : EIATTR_KPARAM_INFO
	.align		4
.L_11:
        /*0028*/ 	.byte	0x04, 0x17
        /*002a*/ 	.short	(.L_13 - .L_12)
.L_12:
        /*002c*/ 	.word	0x00000000
        /*0030*/ 	.short	0x0001
        /*0032*/ 	.short	0x0008
        /*0034*/ 	.byte	0x00, 0xf5, 0x21, 0x00


	//----- nvinfo : EIATTR_KPARAM_INFO
	.align		4
.L_13:
        /*0038*/ 	.byte	0x04, 0x17
        /*003a*/ 	.short	(.L_15 - .L_14)
.L_14:
        /*003c*/ 	.word	0x00000000
        /*0040*/ 	.short	0x0000
        /*0042*/ 	.short	0x0000
        /*0044*/ 	.byte	0x00, 0xf5, 0x21, 0x00


	//----- nvinfo : EIATTR_SPARSE_MMA_MASK
	.align		4
.L_15:
        /*0048*/ 	.byte	0x03, 0x50
        /*004a*/ 	.short	0x0000


	//----- nvinfo : EIATTR_MAXREG_COUNT
	.align		4
        /*004c*/ 	.byte	0x03, 0x1b
        /*004e*/ 	.short	0x00ff


	//----- nvinfo : EIATTR_MERCURY_ISA_VERSION
	.align		4
        /*0050*/ 	.byte	0x03, 0x5f
        /*0052*/ 	.short	0x0101


	//----- nvinfo : EIATTR_VRC_CTA_INIT_COUNT
	.align		4
        /*0054*/ 	.byte	0x02, 0x4a
	.zero		1
	.zero		1


	//----- nvinfo : EIATTR_EXIT_INSTR_OFFSETS
	.align		4
        /*0058*/ 	.byte	0x04, 0x1c
        /*005a*/ 	.short	(.L_17 - .L_16)


	//   ....[0]....
.L_16:
        /*005c*/ 	.word	0x00000070


	//   ....[1]....
        /*0060*/ 	.word	0x00000130


	//----- nvinfo : EIATTR_CBANK_PARAM_SIZE
	.align		4
.L_17:
        /*0064*/ 	.byte	0x03, 0x19
        /*0066*/ 	.short	0x001c


	//----- nvinfo : EIATTR_PARAM_CBANK
	.align		4
        /*0068*/ 	.byte	0x04, 0x0a
        /*006a*/ 	.short	(.L_19 - .L_18)
	.align		4
.L_18:
        /*006c*/ 	.word	index@(.nv.constant0._Z9vecAddGPUPdS_S_i)
        /*0070*/ 	.short	0x0380
        /*0072*/ 	.short	0x001c


	//----- nvinfo : EIATTR_SW_WAR
	.align		4
.L_19:
        /*0074*/ 	.byte	0x04, 0x36
        /*0076*/ 	.short	(.L_21 - .L_20)
.L_20:
        /*0078*/ 	.word	0x00000008
.L_21:


//--------------------- .nv.callgraph             --------------------------
	.section	.nv.callgraph,"",@"SHT_CUDA_CALLGRAPH"
	.align	4
	.sectionentsize	8
	.align		4
        /*0000*/ 	.word	0x00000000
	.align		4
        /*0004*/ 	.word	0xffffffff
	.align		4
        /*0008*/ 	.word	0x00000000
	.align		4
        /*000c*/ 	.word	0xfffffffe
	.align		4
        /*0010*/ 	.word	0x00000000
	.align		4
        /*0014*/ 	.word	0xfffffffd
	.align		4
        /*0018*/ 	.word	0x00000000
	.align		4
        /*001c*/ 	.word	0xfffffffc


//--------------------- .text._Z9vecAddGPUPdS_S_i --------------------------
	.section	.text._Z9vecAddGPUPdS_S_i,"ax",@progbits
	.align	128
        .global         _Z9vecAddGPUPdS_S_i
        .type           _Z9vecAddGPUPdS_S_i,@function
        .size           _Z9vecAddGPUPdS_S_i,(.L_x_1 - _Z9vecAddGPUPdS_S_i)
        .other          _Z9vecAddGPUPdS_S_i,@"STO_CUDA_ENTRY STV_DEFAULT"
_Z9vecAddGPUPdS_S_i:
.text._Z9vecAddGPUPdS_S_i:
[----:B------:R-:W-:Y:S01]  /*0000*/  LDC R1, c[0x0][0x37c] ;  /* 0x0000df00ff017b82 */ /* 0x000fe20000000800 */
[----:B------:R-:W0:Y:S01]  /*0010*/  S2R R11, SR_TID.X ;  /* 0x00000000000b7919 */ /* 0x000e220000002100 */
[----:B------:R-:W0:Y:S01]  /*0020*/  LDCU UR4, c[0x0][0x360] ;  /* 0x00006c00ff0477ac */ /* 0x000e220008000800 */
[----:B------:R-:W0:Y:S01]  /*0030*/  S2R R0, SR_CTAID.X ;  /* 0x0000000000007919 */ /* 0x000e220000002500 */
[----:B------:R-:W1:Y:S01]  /*0040*/  LDCU UR5, c[0x0][0x398] ;  /* 0x00007300ff0577ac */ /* 0x000e620008000800 */
[----:B0-----:R-:W-:-:S05]  /*0050*/  IMAD R11, R0, UR4, R11 ;  /* 0x00000004000b7c24 */ /* 0x001fca000f8e020b */
[----:B-1----:R-:W-:-:S13]  /*0060*/  ISETP.GE.AND P0, PT, R11, UR5, PT ;  /* 0x000000050b007c0c */ /* 0x002fda000bf06270 */
[----:B------:R-:W-:Y:S05]  /*0070*/  @P0 EXIT ;  /* 0x000000000000094d */ /* 0x000fea0003800000 */
[----:B------:R-:W0:Y:S01]  /*0080*/  LDC.64 R2, c[0x0][0x388] ;  /* 0x0000e200ff027b82 */ /* 0x000e220000000a00 */
[----:B------:R-:W1:Y:S07]  /*0090*/  LDCU.64 UR4, c[0x0][0x358] ;  /* 0x00006b00ff0477ac */ /* 0x000e6e0008000a00 */
[----:B------:R-:W2:Y:S08]  /*00a0*/  LDC.64 R4, c[0x0][0x390] ;  /* 0x0000e400ff047b82 */ /* 0x000eb00000000a00 */
[----:B------:R-:W3:Y:S01]  /*00b0*/  LDC.64 R8, c[0x0][0x380] ;  /* 0x0000e000ff087b82 */ /* 0x000ee20000000a00 */
[----:B0-----:R-:W-:-:S06]  /*00c0*/  IMAD.WIDE R2, R11, 0x8, R2 ;  /* 0x000000080b027825 */ /* 0x001fcc00078e0202 */
[----:B-1----:R-:W4:Y:S01]  /*00d0*/  LDG.E.64 R2, desc[UR4][R2.64] ;  /* 0x0000000402027981 */ /* 0x002f22000c1e1b00 */
[----:B--2---:R-:W-:-:S06]  /*00e0*/  IMAD.WIDE R4, R11, 0x8, R4 ;  /* 0x000000080b047825 */ /* 0x004fcc00078e0204 */
[----:B------:R-:W4:Y:S01]  /*00f0*/  LDG.E.64 R4, desc[UR4][R4.64] ;  /* 0x0000000404047981 */ /* 0x000f22000c1e1b00 */
[----:B---3--:R-:W-:Y:S01]  /*0100*/  IMAD.WIDE R8, R11, 0x8, R8 ;  /* 0x000000080b087825 */ /* 0x008fe200078e0208 */
[----:B----4-:R-:W-:-:S07]  /*0110*/  DADD R6, R2, R4 ;  /* 0x0000000002067229 */ /* 0x010fce0000000004 */
[----:B------:R-:W-:Y:S01]  /*0120*/  STG.E.64 desc[UR4][R8.64], R6 ;  /* 0x0000000608007986 */ /* 0x000fe2000c101b04 */
[----:B------:R-:W-:Y:S05]  /*0130*/  EXIT ;  /* 0x000000000000794d */ /* 0x000fea0003800000 */
.L_x_0:
[----:B------:R-:W-:-:S00]  /*0140*/  BRA `(.L_x_0) ;  /* 0xfffffffc00fc7947 */ /* 0x000fc0000383ffff */
[----:B------:R-:W-:-:S00]  /*0150*/  NOP ;  /* 0x0000000000007918 */ /* 0x000fc00000000000 */
        /* <DEDUP_REMOVED lines=10> */
.L_x_1:


//--------------------- .nv.shared.reserved.0     --------------------------
	.section	.nv.shared.reserved.0,"aw",@nobits
	.weak		__nv_reservedSMEM_offset_0_alias
	.size		__nv_reservedSMEM_offset_0_alias, 0, 64
	.other		__nv_reservedSMEM_offset_0_alias,@"STO_CUDA_RESERVED_SHARED STV_DEFAULT"
__nv_reservedSMEM_offset_0_alias:
	.zero		0
	.zero		64


//--------------------- .nv.constant0._Z9vecAddGPUPdS_S_i --------------------------
	.section	.nv.constant0._Z9vecAddGPUPdS_S_i,"a",@progbits
	.sectionflags	@""
	.align	4
.nv.constant0._Z9vecAddGPUPdS_S_i:
	.zero		924


//--------------------- SYMBOLS --------------------------

	.type		.nv.reservedSmem.offset0,@object
	.size		.nv.reservedSmem.offset0,0x4
